//
// Generated by NVIDIA NVVM Compiler
//
// Compiler Build ID: CL-36424714
// Cuda compilation tools, release 13.0, V13.0.88
// Based on NVVM 20.0.0
//

.version 9.0
.target sm_100
.address_size 64

	// .globl	_Z8dijkstraPfPiS0_ii

.visible .entry _Z8dijkstraPfPiS0_ii(
	.param .u64 .ptr .align 1 _Z8dijkstraPfPiS0_ii_param_0,
	.param .u64 .ptr .align 1 _Z8dijkstraPfPiS0_ii_param_1,
	.param .u64 .ptr .align 1 _Z8dijkstraPfPiS0_ii_param_2,
	.param .u32 _Z8dijkstraPfPiS0_ii_param_3,
	.param .u32 _Z8dijkstraPfPiS0_ii_param_4
)
{
	.reg .pred 	%p<28>;
	.reg .b32 	%r<47>;
	.reg .b32 	%f<41>;
	.reg .b64 	%rd<33>;

	ld.param.u64 	%rd18, [_Z8dijkstraPfPiS0_ii_param_0];
	ld.param.u64 	%rd19, [_Z8dijkstraPfPiS0_ii_param_1];
	ld.param.u64 	%rd17, [_Z8dijkstraPfPiS0_ii_param_2];
	ld.param.u32 	%r33, [_Z8dijkstraPfPiS0_ii_param_3];
	cvta.to.global.u64 	%rd1, %rd18;
	cvta.to.global.u64 	%rd2, %rd19;
	mov.u32 	%r34, %tid.x;
	mov.u32 	%r35, %ctaid.x;
	mov.u32 	%r36, %ntid.x;
	mad.lo.s32 	%r1, %r35, %r36, %r34;
	setp.ge.s32 	%p1, %r1, %r33;
	@%p1 bra 	$L__BB0_39;
	cvta.to.global.u64 	%rd20, %rd17;
	mul.wide.s32 	%rd21, %r1, 4;
	add.s64 	%rd3, %rd20, %rd21;
	ld.global.u32 	%r37, [%rd3];
	setp.ne.s32 	%p2, %r37, 0;
	@%p2 bra 	$L__BB0_39;
	mov.b32 	%r38, 1;
	st.global.u32 	[%rd3], %r38;
	setp.lt.s32 	%p3, %r33, 1;
	@%p3 bra 	$L__BB0_39;
	mul.lo.s32 	%r2, %r33, %r1;
	add.s64 	%rd4, %rd1, %rd21;
	and.b32  	%r3, %r33, 3;
	setp.lt.u32 	%p4, %r33, 4;
	mov.b32 	%r43, 0;
	@%p4 bra 	$L__BB0_30;
	and.b32  	%r43, %r33, 2147483644;
	neg.s32 	%r42, %r43;
	add.s64 	%rd5, %rd2, 8;
	shl.b32 	%r6, %r33, 2;
	add.s64 	%rd31, %rd1, 8;
	mov.u32 	%r40, %r1;
	mov.u32 	%r41, %r2;
$L__BB0_5:
	mul.wide.s32 	%rd23, %r41, 4;
	add.s64 	%rd8, %rd5, %rd23;
	ld.global.u32 	%r10, [%rd8+-8];
	setp.eq.s32 	%p5, %r10, 0;
	@%p5 bra 	$L__BB0_8;
	ld.global.f32 	%f11, [%rd4];
	cvt.rn.f32.s32 	%f12, %r10;
	add.f32 	%f1, %f11, %f12;
	ld.global.f32 	%f13, [%rd31+-8];
	setp.geu.f32 	%p6, %f1, %f13;
	@%p6 bra 	$L__BB0_8;
	st.global.f32 	[%rd31+-8], %f1;
$L__BB0_8:
	mul.wide.s32 	%rd24, %r40, 4;
	add.s64 	%rd9, %rd2, %rd24;
	ld.global.u32 	%r11, [%rd9];
	setp.eq.s32 	%p7, %r11, 0;
	@%p7 bra 	$L__BB0_11;
	ld.global.f32 	%f14, [%rd31+-8];
	cvt.rn.f32.s32 	%f15, %r11;
	add.f32 	%f2, %f14, %f15;
	ld.global.f32 	%f16, [%rd4];
	setp.geu.f32 	%p8, %f2, %f16;
	@%p8 bra 	$L__BB0_11;
	st.global.f32 	[%rd4], %f2;
$L__BB0_11:
	ld.global.u32 	%r12, [%rd8+-4];
	setp.eq.s32 	%p9, %r12, 0;
	@%p9 bra 	$L__BB0_14;
	ld.global.f32 	%f17, [%rd4];
	cvt.rn.f32.s32 	%f18, %r12;
	add.f32 	%f3, %f17, %f18;
	ld.global.f32 	%f19, [%rd31+-4];
	setp.geu.f32 	%p10, %f3, %f19;
	@%p10 bra 	$L__BB0_14;
	st.global.f32 	[%rd31+-4], %f3;
$L__BB0_14:
	mul.wide.u32 	%rd10, %r33, 4;
	add.s64 	%rd11, %rd9, %rd10;
	ld.global.u32 	%r13, [%rd11];
	setp.eq.s32 	%p11, %r13, 0;
	@%p11 bra 	$L__BB0_17;
	ld.global.f32 	%f20, [%rd31+-4];
	cvt.rn.f32.s32 	%f21, %r13;
	add.f32 	%f4, %f20, %f21;
	ld.global.f32 	%f22, [%rd4];
	setp.geu.f32 	%p12, %f4, %f22;
	@%p12 bra 	$L__BB0_17;
	st.global.f32 	[%rd4], %f4;
$L__BB0_17:
	ld.global.u32 	%r14, [%rd8];
	setp.eq.s32 	%p13, %r14, 0;
	@%p13 bra 	$L__BB0_20;
	ld.global.f32 	%f23, [%rd4];
	cvt.rn.f32.s32 	%f24, %r14;
	add.f32 	%f5, %f23, %f24;
	ld.global.f32 	%f25, [%rd31];
	setp.geu.f32 	%p14, %f5, %f25;
	@%p14 bra 	$L__BB0_20;
	st.global.f32 	[%rd31], %f5;
$L__BB0_20:
	add.s64 	%rd12, %rd11, %rd10;
	ld.global.u32 	%r15, [%rd12];
	setp.eq.s32 	%p15, %r15, 0;
	@%p15 bra 	$L__BB0_23;
	ld.global.f32 	%f26, [%rd31];
	cvt.rn.f32.s32 	%f27, %r15;
	add.f32 	%f6, %f26, %f27;
	ld.global.f32 	%f28, [%rd4];
	setp.geu.f32 	%p16, %f6, %f28;
	@%p16 bra 	$L__BB0_23;
	st.global.f32 	[%rd4], %f6;
$L__BB0_23:
	ld.global.u32 	%r16, [%rd8+4];
	setp.eq.s32 	%p17, %r16, 0;
	@%p17 bra 	$L__BB0_26;
	ld.global.f32 	%f29, [%rd4];
	cvt.rn.f32.s32 	%f30, %r16;
	add.f32 	%f7, %f29, %f30;
	ld.global.f32 	%f31, [%rd31+4];
	setp.geu.f32 	%p18, %f7, %f31;
	@%p18 bra 	$L__BB0_26;
	st.global.f32 	[%rd31+4], %f7;
$L__BB0_26:
	add.s64 	%rd25, %rd12, %rd10;
	ld.global.u32 	%r17, [%rd25];
	setp.eq.s32 	%p19, %r17, 0;
	@%p19 bra 	$L__BB0_29;
	ld.global.f32 	%f32, [%rd31+4];
	cvt.rn.f32.s32 	%f33, %r17;
	add.f32 	%f8, %f32, %f33;
	ld.global.f32 	%f34, [%rd4];
	setp.geu.f32 	%p20, %f8, %f34;
	@%p20 bra 	$L__BB0_29;
	st.global.f32 	[%rd4], %f8;
$L__BB0_29:
	add.s32 	%r42, %r42, 4;
	add.s32 	%r41, %r41, 4;
	add.s32 	%r40, %r40, %r6;
	add.s64 	%rd31, %rd31, 16;
	setp.ne.s32 	%p21, %r42, 0;
	@%p21 bra 	$L__BB0_5;
$L__BB0_30:
	setp.eq.s32 	%p22, %r3, 0;
	@%p22 bra 	$L__BB0_39;
	mad.lo.s32 	%r46, %r43, %r33, %r1;
	mul.wide.u32 	%rd26, %r43, 4;
	add.s64 	%rd32, %rd1, %rd26;
	add.s32 	%r45, %r43, %r2;
	neg.s32 	%r44, %r3;
$L__BB0_32:
	.pragma "nounroll";
	mul.wide.s32 	%rd27, %r45, 4;
	add.s64 	%rd28, %rd2, %rd27;
	ld.global.u32 	%r28, [%rd28];
	setp.eq.s32 	%p23, %r28, 0;
	@%p23 bra 	$L__BB0_35;
	ld.global.f32 	%f35, [%rd4];
	cvt.rn.f32.s32 	%f36, %r28;
	add.f32 	%f9, %f35, %f36;
	ld.global.f32 	%f37, [%rd32];
	setp.geu.f32 	%p24, %f9, %f37;
	@%p24 bra 	$L__BB0_35;
	st.global.f32 	[%rd32], %f9;
$L__BB0_35:
	mul.wide.s32 	%rd29, %r46, 4;
	add.s64 	%rd30, %rd2, %rd29;
	ld.global.u32 	%r29, [%rd30];
	setp.eq.s32 	%p25, %r29, 0;
	@%p25 bra 	$L__BB0_38;
	ld.global.f32 	%f38, [%rd32];
	cvt.rn.f32.s32 	%f39, %r29;
	add.f32 	%f10, %f38, %f39;
	ld.global.f32 	%f40, [%rd4];
	setp.geu.f32 	%p26, %f10, %f40;
	@%p26 bra 	$L__BB0_38;
	st.global.f32 	[%rd4], %f10;
$L__BB0_38:
	add.s32 	%r46, %r46, %r33;
	add.s64 	%rd32, %rd32, 4;
	add.s32 	%r45, %r45, 1;
	add.s32 	%r44, %r44, 1;
	setp.ne.s32 	%p27, %r44, 0;
	@%p27 bra 	$L__BB0_32;
$L__BB0_39:
	ret;

}


// ===== COMPILED SASS (sm_100) =====

	.target	sm_100

	.elftype	@"ET_EXEC"


//--------------------- .note.nv.tkinfo           --------------------------
	.section	.note.nv.tkinfo,"",@"SHT_NOTE"
	.sectionflags	@"SHF_NOTE_NV_TKINFO"
	.tkinfo
        /*0018*/ 	.word	0x00000002
        /*0030*/ 	.string	""
        /*0030*/ 	.string	"ptxas"
        /*0030*/ 	.string	"Cuda compilation tools, release 13.0, V13.0.88"
        /*0030*/ 	.string	"Build cuda_13.0.r13.0/compiler.36424714_0"
        /*0030*/ 	.string	"-arch sm_100 -m 64 "



//--------------------- .note.nv.cuinfo           --------------------------
	.section	.note.nv.cuinfo,"",@"SHT_NOTE"
	.sectionflags	@"SHF_NOTE_NV_CUINFO"
        /*0018*/ 	.short	0x0002
        /*001a*/ 	.short	0x0064
        /*001c*/ 	.short	0x0082
	.zero		2


//--------------------- .nv.info                  --------------------------
	.section	.nv.info,"",@"SHT_CUDA_INFO"
	.align	4


	//----- nvinfo : EIATTR_REGCOUNT
	.align		4
        /*0000*/ 	.byte	0x04, 0x2f
        /*0002*/ 	.short	(.L_1 - .L_0)
	.align		4
.L_0:
        /*0004*/ 	.word	index@(_Z8dijkstraPfPiS0_ii)
        /*0008*/ 	.word	0x0000001a


	//----- nvinfo : EIATTR_FRAME_SIZE
	.align		4
.L_1:
        /*000c*/ 	.byte	0x04, 0x11
        /*000e*/ 	.short	(.L_3 - .L_2)
	.align		4
.L_2:
        /*0010*/ 	.word	index@(_Z8dijkstraPfPiS0_ii)
        /*0014*/ 	.word	0x00000000


	//----- nvinfo : EIATTR_MIN_STACK_SIZE
	.align		4
.L_3:
        /*0018*/ 	.byte	0x04, 0x12
        /*001a*/ 	.short	(.L_5 - .L_4)
	.align		4
.L_4:
        /*001c*/ 	.word	index@(_Z8dijkstraPfPiS0_ii)
        /*0020*/ 	.word	0x00000000
.L_5:


//--------------------- .nv.compat                --------------------------
	.section	.nv.compat,"",@"SHT_CUDA_COMPAT_INFO"
	.align	4
        /*0000*/ 	.byte	0x02, 0x09, 0x00, 0x00, 0x02, 0x02, 0x01, 0x00, 0x02, 0x05, 0x05, 0x00, 0x03, 0x07, 0x01, 0x01
        /*0010*/ 	.byte	0x02, 0x03, 0x00, 0x00, 0x02, 0x06, 0x01, 0x00, 0x04, 0x0b, 0x08, 0x00, 0x09, 0x00, 0x00, 0x00
        /*0020*/ 	.byte	0x00, 0x00, 0x00, 0x00


//--------------------- .nv.info._Z8dijkstraPfPiS0_ii --------------------------
	.section	.nv.info._Z8dijkstraPfPiS0_ii,"",@"SHT_CUDA_INFO"
	.sectionflags	@""
	.align	4


	//----- nvinfo : EIATTR_CUDA_API_VERSION
	.align		4
        /*0000*/ 	.byte	0x04, 0x37
        /*0002*/ 	.short	(.L_7 - .L_6)
.L_6:
        /*0004*/ 	.word	0x00000082


	//----- nvinfo : EIATTR_KPARAM_INFO
	.align		4
.L_7:
        /*0008*/ 	.byte	0x04, 0x17
        /*000a*/ 	.short	(.L_9 - .L_8)
.L_8:
        /*000c*/ 	.word	0x00000000
        /*0010*/ 	.short	0x0004
        /*0012*/ 	.short	0x001c
        /*0014*/ 	.byte	0x00, 0xf0, 0x11, 0x00


	//----- nvinfo : EIATTR_KPARAM_INFO
	.align		4
.L_9:
        /*0018*/ 	.byte	0x04, 0x17
        /*001a*/ 	.short	(.L_11 - .L_10)
.L_10:
        /*001c*/ 	.word	0x00000000
        /*0020*/ 	.short	0x0003
        /*0022*/ 	.short	0x0018
        /*0024*/ 	.byte	0x00, 0xf0, 0x11, 0x00


	//----- nvinfo : EIATTR_KPARAM_INFO
	.align		4
.L_11:
        /*0028*/ 	.byte	0x04, 0x17
        /*002a*/ 	.short	(.L_13 - .L_12)
.L_12:
        /*002c*/ 	.word	0x00000000
        /*0030*/ 	.short	0x0002
        /*0032*/ 	.short	0x0010
        /*0034*/ 	.byte	0x00, 0xf5, 0x21, 0x00


	//----- nvinfo : EIATTR_KPARAM_INFO
	.align		4
.L_13:
        /*0038*/ 	.byte	0x04, 0x17
        /*003a*/ 	.short	(.L_15 - .L_14)
.L_14:
        /*003c*/ 	.word	0x00000000
        /*0040*/ 	.short	0x0001
        /*0042*/ 	.short	0x0008
        /*0044*/ 	.byte	0x00, 0xf5, 0x21, 0x00


	//----- nvinfo : EIATTR_KPARAM_INFO
	.align		4
.L_15:
        /*0048*/ 	.byte	0x04, 0x17
        /*004a*/ 	.short	(.L_17 - .L_16)
.L_16:
        /*004c*/ 	.word	0x00000000
        /*0050*/ 	.short	0x0000
        /*0052*/ 	.short	0x0000
        /*0054*/ 	.byte	0x00, 0xf5, 0x21, 0x00


	//----- nvinfo : EIATTR_SPARSE_MMA_MASK
	.align		4
.L_17:
        /*0058*/ 	.byte	0x03, 0x50
        /*005a*/ 	.short	0x0000


	//----- nvinfo : EIATTR_MAXREG_COUNT
	.align		4
        /*005c*/ 	.byte	0x03, 0x1b
        /*005e*/ 	.short	0x00ff


	//----- nvinfo : EIATTR_MERCURY_ISA_VERSION
	.align		4
        /*0060*/ 	.byte	0x03, 0x5f
        /*0062*/ 	.short	0x0101


	//----- nvinfo : EIATTR_VRC_CTA_INIT_COUNT
	.align		4
        /*0064*/ 	.byte	0x02, 0x4a
	.zero		1
	.zero		1


	//----- nvinfo : EIATTR_EXIT_INSTR_OFFSETS
	.align		4
        /*0068*/ 	.byte	0x04, 0x1c
        /*006a*/ 	.short	(.L_19 - .L_18)


	//   ....[0]....
.L_18:
        /*006c*/ 	.word	0x00000080


	//   ....[1]....
        /*0070*/ 	.word	0x000000e0


	//   ....[2]....
        /*0074*/ 	.word	0x00000120


	//   ....[3]....
        /*0078*/ 	.word	0x000008f0


	//   ....[4]....
        /*007c*/ 	.word	0x00000ba0


	//----- nvinfo : EIATTR_CRS_STACK_SIZE
	.align		4
.L_19:
        /*0080*/ 	.byte	0x04, 0x1e
        /*0082*/ 	.short	(.L_21 - .L_20)
.L_20:
        /*0084*/ 	.word	0x00000000


	//----- nvinfo : EIATTR_CBANK_PARAM_SIZE
	.align		4
.L_21:
        /*0088*/ 	.byte	0x03, 0x19
        /*008a*/ 	.short	0x0020


	//----- nvinfo : EIATTR_PARAM_CBANK
	.align		4
        /*008c*/ 	.byte	0x04, 0x0a
        /*008e*/ 	.short	(.L_23 - .L_22)
	.align		4
.L_22:
        /*0090*/ 	.word	index@(.nv.constant0._Z8dijkstraPfPiS0_ii)
        /*0094*/ 	.short	0x0380
        /*0096*/ 	.short	0x0020


	//----- nvinfo : EIATTR_SW_WAR
	.align		4
.L_23:
        /*0098*/ 	.byte	0x04, 0x36
        /*009a*/ 	.short	(.L_25 - .L_24)
.L_24:
        /*009c*/ 	.word	0x00000008
.L_25:


//--------------------- .nv.callgraph             --------------------------
	.section	.nv.callgraph,"",@"SHT_CUDA_CALLGRAPH"
	.align	4
	.sectionentsize	8
	.align		4
        /*0000*/ 	.word	0x00000000
	.align		4
        /*0004*/ 	.word	0xffffffff
	.align		4
        /*0008*/ 	.word	0x00000000
	.align		4
        /*000c*/ 	.word	0xfffffffe
	.align		4
        /*0010*/ 	.word	0x00000000
	.align		4
        /*0014*/ 	.word	0xfffffffd
	.align		4
        /*0018*/ 	.word	0x00000000
	.align		4
        /*001c*/ 	.word	0xfffffffc


//--------------------- .text._Z8dijkstraPfPiS0_ii --------------------------
	.section	.text._Z8dijkstraPfPiS0_ii,"ax",@progbits
	.align	128
        .global         _Z8dijkstraPfPiS0_ii
        .type           _Z8dijkstraPfPiS0_ii,@function
        .size           _Z8dijkstraPfPiS0_ii,(.L_x_24 - _Z8dijkstraPfPiS0_ii)
        .other          _Z8dijkstraPfPiS0_ii,@"STO_CUDA_ENTRY STV_DEFAULT"
_Z8dijkstraPfPiS0_ii:
.text._Z8dijkstraPfPiS0_ii:
[----:B------:R-:W-:Y:S01]  /*0000*/  LDC R1, c[0x0][0x37c] ;  /* 0x0000df00ff017b82 */ /* 0x000fe20000000800 */
[----:B------:R-:W0:Y:S07]  /*0010*/  S2R R12, SR_TID.X ;  /* 0x00000000000c7919 */ /* 0x000e2e0000002100 */
[----:B------:R-:W0:Y:S01]  /*0020*/  S2UR UR4, SR_CTAID.X ;  /* 0x00000000000479c3 */ /* 0x000e220000002500 */
[----:B------:R-:W1:Y:S07]  /*0030*/  LDCU UR5, c[0x0][0x398] ;  /* 0x00007300ff0577ac */ /* 0x000e6e0008000800 */
[----:B------:R-:W0:Y:S01]  /*0040*/  LDC R3, c[0x0][0x360] ;  /* 0x0000d800ff037b82 */ /* 0x000e220000000800 */
[----:B-1----:R-:W-:-:S02]  /*0050*/  IMAD.U32 R13, RZ, RZ, UR5 ;  /* 0x00000005ff0d7e24 */ /* 0x002fc4000f8e00ff */
[----:B0-----:R-:W-:-:S05]  /*0060*/  IMAD R12, R3, UR4, R12 ;  /* 0x00000004030c7c24 */ /* 0x001fca000f8e020c */
[----:B------:R-:W-:-:S13]  /*0070*/  ISETP.GE.AND P0, PT, R12, R13, PT ;  /* 0x0000000d0c00720c */ /* 0x000fda0003f06270 */
[----:B------:R-:W-:Y:S05]  /*0080*/  @P0 EXIT ;  /* 0x000000000000094d */ /* 0x000fea0003800000 */
[----:B------:R-:W0:Y:S01]  /*0090*/  LDC.64 R2, c[0x0][0x390] ;  /* 0x0000e400ff027b82 */ /* 0x000e220000000a00 */
[----:B------:R-:W1:Y:S01]  /*00a0*/  LDCU.64 UR8, c[0x0][0x358] ;  /* 0x00006b00ff0877ac */ /* 0x000e620008000a00 */
[----:B0-----:R-:W-:-:S05]  /*00b0*/  IMAD.WIDE R2, R12, 0x4, R2 ;  /* 0x000000040c027825 */ /* 0x001fca00078e0202 */
[----:B-1----:R-:W2:Y:S02]  /*00c0*/  LDG.E R0, desc[UR8][R2.64] ;  /* 0x0000000802007981 */ /* 0x002ea4000c1e1900 */
[----:B--2---:R-:W-:-:S13]  /*00d0*/  ISETP.NE.AND P0, PT, R0, RZ, PT ;  /* 0x000000ff0000720c */ /* 0x004fda0003f05270 */
[----:B------:R-:W-:Y:S05]  /*00e0*/  @P0 EXIT ;  /* 0x000000000000094d */ /* 0x000fea0003800000 */
[----:B------:R-:W-:Y:S01]  /*00f0*/  ISETP.GE.AND P0, PT, R13, 0x1, PT ;  /* 0x000000010d00780c */ /* 0x000fe20003f06270 */
[----:B------:R-:W-:-:S05]  /*0100*/  IMAD.MOV.U32 R5, RZ, RZ, 0x1 ;  /* 0x00000001ff057424 */ /* 0x000fca00078e00ff */
[----:B------:R0:W-:Y:S07]  /*0110*/  STG.E desc[UR8][R2.64], R5 ;  /* 0x0000000502007986 */ /* 0x0001ee000c101908 */
[----:B------:R-:W-:Y:S05]  /*0120*/  @!P0 EXIT ;  /* 0x000000000000894d */ /* 0x000fea0003800000 */
[----:B------:R-:W1:Y:S01]  /*0130*/  LDC.64 R8, c[0x0][0x380] ;  /* 0x0000e000ff087b82 */ /* 0x000e620000000a00 */
[C---:B------:R-:W-:Y:S01]  /*0140*/  ISETP.GE.U32.AND P0, PT, R13.reuse, 0x4, PT ;  /* 0x000000040d00780c */ /* 0x040fe20003f06070 */
[C---:B------:R-:W-:Y:S01]  /*0150*/  IMAD R11, R12.reuse, R13, RZ ;  /* 0x0000000d0c0b7224 */ /* 0x040fe200078e02ff */
[----:B------:R-:W-:Y:S01]  /*0160*/  LOP3.LUT R10, R13, 0x3, RZ, 0xc0, !PT ;  /* 0x000000030d0a7812 */ /* 0x000fe200078ec0ff */
[----:B------:R-:W-:Y:S02]  /*0170*/  IMAD.MOV.U32 R0, RZ, RZ, RZ ;  /* 0x000000ffff007224 */ /* 0x000fe400078e00ff */
[----:B-1----:R-:W-:-:S08]  /*0180*/  IMAD.WIDE R8, R12, 0x4, R8 ;  /* 0x000000040c087825 */ /* 0x002fd000078e0208 */
[----:B------:R-:W-:Y:S05]  /*0190*/  @!P0 BRA `(.L_x_0) ;  /* 0x0000000400d08947 */ /* 0x000fea0003800000 */
[----:B------:R-:W1:Y:S01]  /*01a0*/  LDCU.128 UR4, c[0x0][0x380] ;  /* 0x00007000ff0477ac */ /* 0x000e620008000c00 */
[----:B------:R-:W2:Y:S01]  /*01b0*/  LDC R16, c[0x0][0x398] ;  /* 0x0000e600ff107b82 */ /* 0x000ea20000000800 */
[----:B------:R-:W-:Y:S01]  /*01c0*/  LOP3.LUT R0, R13, 0x7ffffffc, RZ, 0xc0, !PT ;  /* 0x7ffffffc0d007812 */ /* 0x000fe200078ec0ff */
[----:B------:R-:W-:Y:S02]  /*01d0*/  IMAD.MOV.U32 R17, RZ, RZ, R12 ;  /* 0x000000ffff117224 */ /* 0x000fe400078e000c */
[----:B------:R-:W-:Y:S01]  /*01e0*/  IMAD.MOV.U32 R18, RZ, RZ, R11 ;  /* 0x000000ffff127224 */ /* 0x000fe200078e000b */
[----:B------:R-:W-:-:S03]  /*01f0*/  IADD3 R19, PT, PT, -R0, RZ, RZ ;  /* 0x000000ff00137210 */ /* 0x000fc60007ffe1ff */
[----:B------:R-:W3:Y:S01]  /*0200*/  LDC.64 R6, c[0x0][0x388] ;  /* 0x0000e200ff067b82 */ /* 0x000ee20000000a00 */
[----:B-1----:R-:W-:Y:S02]  /*0210*/  UIADD3 UR4, UP1, UPT, UR4, 0x8, URZ ;  /* 0x0000000804047890 */ /* 0x002fe4000ff3e0ff */
[----:B------:R-:W-:Y:S02]  /*0220*/  UIADD3 UR6, UP0, UPT, UR6, 0x8, URZ ;  /* 0x0000000806067890 */ /* 0x000fe4000ff1e0ff */
[----:B------:R-:W-:Y:S02]  /*0230*/  UIADD3.X UR5, UPT, UPT, URZ, UR5, URZ, UP1, !UPT ;  /* 0x00000005ff057290 */ /* 0x000fe40008ffe4ff */
[----:B0-----:R-:W-:Y:S01]  /*0240*/  IMAD.U32 R2, RZ, RZ, UR4 ;  /* 0x00000004ff027e24 */ /* 0x001fe2000f8e00ff */
[----:B------:R-:W-:-:S03]  /*0250*/  UIADD3.X UR7, UPT, UPT, URZ, UR7, URZ, UP0, !UPT ;  /* 0x00000007ff077290 */ /* 0x000fc600087fe4ff */
[----:B------:R-:W-:-:S09]  /*0260*/  IMAD.U32 R3, RZ, RZ, UR5 ;  /* 0x00000005ff037e24 */ /* 0x000fd2000f8e00ff */
.L_x_17:
[----:B--2---:R-:W-:Y:S02]  /*0270*/  IMAD.U32 R4, RZ, RZ, UR6 ;  /* 0x00000006ff047e24 */ /* 0x004fe4000f8e00ff */
[----:B------:R-:W-:Y:S02]  /*0280*/  IMAD.U32 R5, RZ, RZ, UR7 ;  /* 0x00000007ff057e24 */ /* 0x000fe4000f8e00ff */
[----:B------:R-:W-:-:S05]  /*0290*/  IMAD.WIDE R4, R18, 0x4, R4 ;  /* 0x0000000412047825 */ /* 0x000fca00078e0204 */
[----:B0-----:R-:W4:Y:S01]  /*02a0*/  LDG.E R20, desc[UR8][R4.64+-0x8] ;  /* 0xfffff80804147981 */ /* 0x001f22000c1e1900 */
[----:B------:R-:W-:Y:S01]  /*02b0*/  BSSY.RECONVERGENT B0, `(.L_x_1) ;  /* 0x000000a000007945 */ /* 0x000fe20003800200 */
[----:B---3--:R-:W-:Y:S01]  /*02c0*/  IMAD.WIDE R14, R17, 0x4, R6 ;  /* 0x00000004110e7825 */ /* 0x008fe200078e0206 */
[----:B----4-:R-:W-:-:S13]  /*02d0*/  ISETP.NE.AND P0, PT, R20, RZ, PT ;  /* 0x000000ff1400720c */ /* 0x010fda0003f05270 */
[----:B------:R-:W-:Y:S05]  /*02e0*/  @!P0 BRA `(.L_x_2) ;  /* 0x0000000000188947 */ /* 0x000fea0003800000 */
[----:B------:R-:W3:Y:S04]  /*02f0*/  LDG.E R13, desc[UR8][R8.64] ;  /* 0x00000008080d7981 */ /* 0x000ee8000c1e1900 */
[----:B------:R-:W4:Y:S01]  /*0300*/  LDG.E R21, desc[UR8][R2.64+-0x8] ;  /* 0xfffff80802157981 */ /* 0x000f22000c1e1900 */
[----:B------:R-:W-:-:S05]  /*0310*/  I2FP.F32.S32 R20, R20 ;  /* 0x0000001400147245 */ /* 0x000fca0000201400 */
[----:B---3--:R-:W-:-:S05]  /*0320*/  FADD R13, R13, R20 ;  /* 0x000000140d0d7221 */ /* 0x008fca0000000000 */
[----:B----4-:R-:W-:-:S13]  /*0330*/  FSETP.GEU.AND P0, PT, R13, R21, PT ;  /* 0x000000150d00720b */ /* 0x010fda0003f0e000 */
[----:B------:R0:W-:Y:S02]  /*0340*/  @!P0 STG.E desc[UR8][R2.64+-0x8], R13 ;  /* 0xfffff80d02008986 */ /* 0x0001e4000c101908 */
.L_x_2:
[----:B------:R-:W-:Y:S05]  /*0350*/  BSYNC.RECONVERGENT B0 ;  /* 0x0000000000007941 */ /* 0x000fea0003800200 */
.L_x_1:
[----:B0-----:R-:W3:Y:S01]  /*0360*/  LDG.E R13, desc[UR8][R14.64] ;  /* 0x000000080e0d7981 */ /* 0x001ee2000c1e1900 */
[----:B------:R-:W-:Y:S01]  /*0370*/  BSSY.RECONVERGENT B0, `(.L_x_3) ;  /* 0x0000009000007945 */ /* 0x000fe20003800200 */
[----:B---3--:R-:W-:-:S13]  /*0380*/  ISETP.NE.AND P0, PT, R13, RZ, PT ;  /* 0x000000ff0d00720c */ /* 0x008fda0003f05270 */
[----:B------:R-:W-:Y:S05]  /*0390*/  @!P0 BRA `(.L_x_4) ;  /* 0x0000000000188947 */ /* 0x000fea0003800000 */
[----:B------:R-:W3:Y:S04]  /*03a0*/  LDG.E R22, desc[UR8][R2.64+-0x8] ;  /* 0xfffff80802167981 */ /* 0x000ee8000c1e1900 */
[----:B------:R-:W4:Y:S01]  /*03b0*/  LDG.E R20, desc[UR8][R8.64] ;  /* 0x0000000808147981 */ /* 0x000f22000c1e1900 */
[----:B------:R-:W-:-:S05]  /*03c0*/  I2FP.F32.S32 R13, R13 ;  /* 0x0000000d000d7245 */ /* 0x000fca0000201400 */
[----:B---3--:R-:W-:-:S05]  /*03d0*/  FADD R13, R13, R22 ;  /* 0x000000160d0d7221 */ /* 0x008fca0000000000 */
[----:B----4-:R-:W-:-:S13]  /*03e0*/  FSETP.GEU.AND P0, PT, R13, R20, PT ;  /* 0x000000140d00720b */ /* 0x010fda0003f0e000 */
[----:B------:R0:W-:Y:S02]  /*03f0*/  @!P0 STG.E desc[UR8][R8.64], R13 ;  /* 0x0000000d08008986 */ /* 0x0001e4000c101908 */
.L_x_4:
[----:B------:R-:W-:Y:S05]  /*0400*/  BSYNC.RECONVERGENT B0 ;  /* 0x0000000000007941 */ /* 0x000fea0003800200 */
.L_x_3:
[----:B------:R-:W3:Y:S01]  /*0410*/  LDG.E R20, desc[UR8][R4.64+-0x4] ;  /* 0xfffffc0804147981 */ /* 0x000ee2000c1e1900 */
[----:B0-2---:R-:W-:Y:S01]  /*0420*/  MOV R13, R16 ;  /* 0x00000010000d7202 */ /* 0x005fe20000000f00 */
[----:B------:R-:W-:Y:S04]  /*0430*/  BSSY.RECONVERGENT B0, `(.L_x_5) ;  /* 0x000000a000007945 */ /* 0x000fe80003800200 */
[----:B------:R-:W-:Y:S01]  /*0440*/  IMAD.WIDE.U32 R14, R13, 0x4, R14 ;  /* 0x000000040d0e7825 */ /* 0x000fe200078e000e */
[----:B---3--:R-:W-:-:S13]  /*0450*/  ISETP.NE.AND P0, PT, R20, RZ, PT ;  /* 0x000000ff1400720c */ /* 0x008fda0003f05270 */
[----:B------:R-:W-:Y:S05]  /*0460*/  @!P0 BRA `(.L_x_6) ;  /* 0x0000000000188947 */ /* 0x000fea0003800000 */
[----:B------:R-:W2:Y:S04]  /*0470*/  LDG.E R23, desc[UR8][R8.64] ;  /* 0x0000000808177981 */ /* 0x000ea8000c1e1900 */
[----:B------:R-:W3:Y:S01]  /*0480*/  LDG.E R21, desc[UR8][R2.64+-0x4] ;  /* 0xfffffc0802157981 */ /* 0x000ee2000c1e1900 */
[----:B------:R-:W-:-:S05]  /*0490*/  I2FP.F32.S32 R20, R20 ;  /* 0x0000001400147245 */ /* 0x000fca0000201400 */
[----:B--2---:R-:W-:-:S05]  /*04a0*/  FADD R20, R20, R23 ;  /* 0x0000001714147221 */ /* 0x004fca0000000000 */
[----:B---3--:R-:W-:-:S13]  /*04b0*/  FSETP.GEU.AND P0, PT, R20, R21, PT ;  /* 0x000000151400720b */ /* 0x008fda0003f0e000 */
[----:B------:R0:W-:Y:S02]  /*04c0*/  @!P0 STG.E desc[UR8][R2.64+-0x4], R20 ;  /* 0xfffffc1402008986 */ /* 0x0001e4000c101908 */
.L_x_6:
[----:B------:R-:W-:Y:S05]  /*04d0*/  BSYNC.RECONVERGENT B0 ;  /* 0x0000000000007941 */ /* 0x000fea0003800200 */
.L_x_5:
[----:B0-----:R-:W2:Y:S01]  /*04e0*/  LDG.E R20, desc[UR8][R14.64] ;  /* 0x000000080e147981 */ /* 0x001ea2000c1e1900 */
[----:B------:R-:W-:Y:S01]  /*04f0*/  BSSY.RECONVERGENT B0, `(.L_x_7) ;  /* 0x0000009000007945 */ /* 0x000fe20003800200 */
[----:B--2---:R-:W-:-:S13]  /*0500*/  ISETP.NE.AND P0, PT, R20, RZ, PT ;  /* 0x000000ff1400720c */ /* 0x004fda0003f05270 */
[----:B------:R-:W-:Y:S05]  /*0510*/  @!P0 BRA `(.L_x_8) ;  /* 0x0000000000188947 */ /* 0x000fea0003800000 */
[----:B------:R-:W2:Y:S04]  /*0520*/  LDG.E R23, desc[UR8][R2.64+-0x4] ;  /* 0xfffffc0802177981 */ /* 0x000ea8000c1e1900 */
[----:B------:R-:W3:Y:S01]  /*0530*/  LDG.E R21, desc[UR8][R8.64] ;  /* 0x0000000808157981 */ /* 0x000ee2000c1e1900 */
[----:B------:R-:W-:-:S05]  /*0540*/  I2FP.F32.S32 R20, R20 ;  /* 0x0000001400147245 */ /* 0x000fca0000201400 */
[----:B--2---:R-:W-:-:S05]  /*0550*/  FADD R20, R20, R23 ;  /* 0x0000001714147221 */ /* 0x004fca0000000000 */
[----:B---3--:R-:W-:-:S13]  /*0560*/  FSETP.GEU.AND P0, PT, R20, R21, PT ;  /* 0x000000151400720b */ /* 0x008fda0003f0e000 */
[----:B------:R0:W-:Y:S02]  /*0570*/  @!P0 STG.E desc[UR8][R8.64], R20 ;  /* 0x0000001408008986 */ /* 0x0001e4000c101908 */
.L_x_8:
[----:B------:R-:W-:Y:S05]  /*0580*/  BSYNC.RECONVERGENT B0 ;  /* 0x0000000000007941 */ /* 0x000fea0003800200 */
.L_x_7:
[----:B0-----:R-:W2:Y:S01]  /*0590*/  LDG.E R20, desc[UR8][R4.64] ;  /* 0x0000000804147981 */ /* 0x001ea2000c1e1900 */
[----:B------:R-:W-:Y:S01]  /*05a0*/  BSSY.RECONVERGENT B0, `(.L_x_9) ;  /* 0x000000a000007945 */ /* 0x000fe20003800200 */
[----:B------:R-:W-:Y:S01]  /*05b0*/  IMAD.WIDE.U32 R14, R13, 0x4, R14 ;  /* 0x000000040d0e7825 */ /* 0x000fe200078e000e */
        /* <DEDUP_REMOVED lines=8> */
.L_x_10:
[----:B------:R-:W-:Y:S05]  /*0640*/  BSYNC.RECONVERGENT B0 ;  /* 0x0000000000007941 */ /* 0x000fea0003800200 */
.L_x_9:
        /* <DEDUP_REMOVED lines=10> */
.L_x_12:
[----:B------:R-:W-:Y:S05]  /*06f0*/  BSYNC.RECONVERGENT B0 ;  /* 0x0000000000007941 */ /* 0x000fea0003800200 */
.L_x_11:
[----:B------:R-:W2:Y:S01]  /*0700*/  LDG.E R4, desc[UR8][R4.64+0x4] ;  /* 0x0000040804047981 */ /* 0x000ea2000c1e1900 */
        /* <DEDUP_REMOVED lines=10> */
.L_x_14:
[----:B------:R-:W-:Y:S05]  /*07b0*/  BSYNC.RECONVERGENT B0 ;  /* 0x0000000000007941 */ /* 0x000fea0003800200 */
.L_x_13:
[----:B------:R-:W2:Y:S01]  /*07c0*/  LDG.E R14, desc[UR8][R14.64] ;  /* 0x000000080e0e7981 */ /* 0x000ea2000c1e1900 */
[----:B------:R-:W-:Y:S01]  /*07d0*/  VIADD R19, R19, 0x4 ;  /* 0x0000000413137836 */ /* 0x000fe20000000000 */
[----:B------:R-:W-:Y:S04]  /*07e0*/  BSSY.RECONVERGENT B0, `(.L_x_15) ;  /* 0x000000a000007945 */ /* 0x000fe80003800200 */
[----:B------:R-:W-:Y:S02]  /*07f0*/  ISETP.NE.AND P0, PT, R19, RZ, PT ;  /* 0x000000ff1300720c */ /* 0x000fe40003f05270 */
[----:B--2---:R-:W-:-:S13]  /*0800*/  ISETP.NE.AND P1, PT, R14, RZ, PT ;  /* 0x000000ff0e00720c */ /* 0x004fda0003f25270 */
[----:B------:R-:W-:Y:S05]  /*0810*/  @!P1 BRA `(.L_x_16) ;  /* 0x0000000000189947 */ /* 0x000fea0003800000 */
[----:B------:R-:W2:Y:S04]  /*0820*/  LDG.E R15, desc[UR8][R2.64+0x4] ;  /* 0x00000408020f7981 */ /* 0x000ea8000c1e1900 */
[----:B------:R-:W3:Y:S01]  /*0830*/  LDG.E R5, desc[UR8][R8.64] ;  /* 0x0000000808057981 */ /* 0x000ee2000c1e1900 */
[----:B-1----:R-:W-:-:S05]  /*0840*/  I2FP.F32.S32 R4, R14 ;  /* 0x0000000e00047245 */ /* 0x002fca0000201400 */
[----:B--2---:R-:W-:-:S05]  /*0850*/  FADD R4, R4, R15 ;  /* 0x0000000f04047221 */ /* 0x004fca0000000000 */
[----:B---3--:R-:W-:-:S13]  /*0860*/  FSETP.GEU.AND P1, PT, R4, R5, PT ;  /* 0x000000050400720b */ /* 0x008fda0003f2e000 */
[----:B------:R2:W-:Y:S02]  /*0870*/  @!P1 STG.E desc[UR8][R8.64], R4 ;  /* 0x0000000408009986 */ /* 0x0005e4000c101908 */
.L_x_16:
[----:B------:R-:W-:Y:S05]  /*0880*/  BSYNC.RECONVERGENT B0 ;  /* 0x0000000000007941 */ /* 0x000fea0003800200 */
.L_x_15:
[----:B-1----:R-:W-:Y:S01]  /*0890*/  IADD3 R2, P1, PT, R2, 0x10, RZ ;  /* 0x0000001002027810 */ /* 0x002fe20007f3e0ff */
[----:B------:R-:W-:Y:S02]  /*08a0*/  VIADD R18, R18, 0x4 ;  /* 0x0000000412127836 */ /* 0x000fe40000000000 */
[----:B------:R-:W-:Y:S01]  /*08b0*/  IMAD R17, R13, 0x4, R17 ;  /* 0x000000040d117824 */ /* 0x000fe200078e0211 */
[----:B------:R-:W-:Y:S01]  /*08c0*/  IADD3.X R3, PT, PT, RZ, R3, RZ, P1, !PT ;  /* 0x00000003ff037210 */ /* 0x000fe20000ffe4ff */
[----:B------:R-:W-:Y:S08]  /*08d0*/  @P0 BRA `(.L_x_17) ;  /* 0xfffffff800640947 */ /* 0x000ff0000383ffff */
.L_x_0:
[----:B------:R-:W-:-:S13]  /*08e0*/  ISETP.NE.AND P0, PT, R10, RZ, PT ;  /* 0x000000ff0a00720c */ /* 0x000fda0003f05270 */
[----:B------:R-:W-:Y:S05]  /*08f0*/  @!P0 EXIT ;  /* 0x000000000000894d */ /* 0x000fea0003800000 */
[----:B0-2---:R-:W0:Y:S01]  /*0900*/  LDC.64 R4, c[0x0][0x380] ;  /* 0x0000e000ff047b82 */ /* 0x005e220000000a00 */
[----:B------:R-:W-:Y:S01]  /*0910*/  IMAD R13, R0, R13, R12 ;  /* 0x0000000d000d7224 */ /* 0x000fe200078e020c */
[----:B------:R-:W-:Y:S01]  /*0920*/  IADD3 R10, PT, PT, -R10, RZ, RZ ;  /* 0x000000ff0a0a7210 */ /* 0x000fe20007ffe1ff */
[----:B------:R-:W-:Y:S01]  /*0930*/  IMAD.IADD R11, R11, 0x1, R0 ;  /* 0x000000010b0b7824 */ /* 0x000fe200078e0200 */
[----:B------:R-:W1:Y:S04]  /*0940*/  LDCU UR4, c[0x0][0x398] ;  /* 0x00007300ff0477ac */ /* 0x000e680008000800 */
[----:B------:R-:W2:Y:S01]  /*0950*/  LDC.64 R2, c[0x0][0x388] ;  /* 0x0000e200ff027b82 */ /* 0x000ea20000000a00 */
[----:B0-----:R-:W-:-:S04]  /*0960*/  IMAD.WIDE.U32 R4, R0, 0x4, R4 ;  /* 0x0000000400047825 */ /* 0x001fc800078e0004 */
[----:B------:R-:W-:Y:S02]  /*0970*/  IMAD.MOV.U32 R0, RZ, RZ, R4 ;  /* 0x000000ffff007224 */ /* 0x000fe400078e0004 */
[----:B-1----:R-:W-:-:S07]  /*0980*/  IMAD.MOV.U32 R15, RZ, RZ, R5 ;  /* 0x000000ffff0f7224 */ /* 0x002fce00078e0005 */
.L_x_22:
[----:B--2---:R-:W-:-:S05]  /*0990*/  IMAD.WIDE R4, R11, 0x4, R2 ;  /* 0x000000040b047825 */ /* 0x004fca00078e0202 */
[----:B------:R0:W2:Y:S01]  /*09a0*/  LDG.E R14, desc[UR8][R4.64] ;  /* 0x00000008040e7981 */ /* 0x0000a2000c1e1900 */
[----:B------:R-:W-:Y:S01]  /*09b0*/  BSSY.RECONVERGENT B0, `(.L_x_18) ;  /* 0x000000c000007945 */ /* 0x000fe20003800200 */
[----:B-1----:R-:W-:-:S04]  /*09c0*/  IMAD.WIDE R6, R13, 0x4, R2 ;  /* 0x000000040d067825 */ /* 0x002fc800078e0202 */
[----:B0-----:R-:W-:Y:S02]  /*09d0*/  IMAD.MOV.U32 R4, RZ, RZ, R0 ;  /* 0x000000ffff047224 */ /* 0x001fe400078e0000 */
[----:B------:R-:W-:Y:S01]  /*09e0*/  IMAD.MOV.U32 R5, RZ, RZ, R15 ;  /* 0x000000ffff057224 */ /* 0x000fe200078e000f */
        /* <DEDUP_REMOVED lines=8> */
.L_x_19:
[----:B------:R-:W-:Y:S05]  /*0a70*/  BSYNC.RECONVERGENT B0 ;  /* 0x0000000000007941 */ /* 0x000fea0003800200 */
.L_x_18:
        /* <DEDUP_REMOVED lines=12> */
.L_x_21:
[----:B------:R-:W-:Y:S05]  /*0b40*/  BSYNC.RECONVERGENT B0 ;  /* 0x0000000000007941 */ /* 0x000fea0003800200 */
.L_x_20:
[----:B------:R-:W-:Y:S01]  /*0b50*/  IADD3 R0, P1, PT, R4, 0x4, RZ ;  /* 0x0000000404007810 */ /* 0x000fe20007f3e0ff */
[----:B------:R-:W-:Y:S01]  /*0b60*/  VIADD R11, R11, 0x1 ;  /* 0x000000010b0b7836 */ /* 0x000fe20000000000 */
[----:B------:R-:W-:-:S03]  /*0b70*/  IADD3 R13, PT, PT, R13, UR4, RZ ;  /* 0x000000040d0d7c10 */ /* 0x000fc6000fffe0ff */
[----:B0-----:R-:W-:Y:S01]  /*0b80*/  IMAD.X R15, RZ, RZ, R5, P1 ;  /* 0x000000ffff0f7224 */ /* 0x001fe200008e0605 */
[----:B------:R-:W-:Y:S07]  /*0b90*/  @P0 BRA `(.L_x_22) ;  /* 0xfffffffc007c0947 */ /* 0x000fee000383ffff */
[----:B------:R-:W-:Y:S05]  /*0ba0*/  EXIT ;  /* 0x000000000000794d */ /* 0x000fea0003800000 */
.L_x_23:
[----:B------:R-:W-:-:S00]  /*0bb0*/  BRA `(.L_x_23) ;  /* 0xfffffffc00fc7947 */ /* 0x000fc0000383ffff */
[----:B------:R-:W-:-:S00]  /*0bc0*/  NOP ;  /* 0x0000000000007918 */ /* 0x000fc00000000000 */
        /* <DEDUP_REMOVED lines=11> */
.L_x_24:


//--------------------- .nv.shared.reserved.0     --------------------------
	.section	.nv.shared.reserved.0,"aw",@nobits
	.weak		__nv_reservedSMEM_offset_0_alias
	.size		__nv_reservedSMEM_offset_0_alias, 0, 64
	.other		__nv_reservedSMEM_offset_0_alias,@"STO_CUDA_RESERVED_SHARED STV_DEFAULT"
__nv_reservedSMEM_offset_0_alias:
	.zero		0
	.zero		64


//--------------------- .nv.constant0._Z8dijkstraPfPiS0_ii --------------------------
	.section	.nv.constant0._Z8dijkstraPfPiS0_ii,"a",@progbits
	.sectionflags	@""
	.align	4
.nv.constant0._Z8dijkstraPfPiS0_ii:
	.zero		928


//--------------------- SYMBOLS --------------------------

	.type		.nv.reservedSmem.offset0,@object
	.size		.nv.reservedSmem.offset0,0x4
